//
// Generated by NVIDIA NVVM Compiler
//
// Compiler Build ID: CL-36424714
// Cuda compilation tools, release 13.0, V13.0.88
// Based on NVVM 20.0.0
//

.version 9.0
.target sm_100
.address_size 64

	// .globl	_Z17matrixMultiplyGPUPdS_S_iii

.visible .entry _Z17matrixMultiplyGPUPdS_S_iii(
	.param .u64 .ptr .align 1 _Z17matrixMultiplyGPUPdS_S_iii_param_0,
	.param .u64 .ptr .align 1 _Z17matrixMultiplyGPUPdS_S_iii_param_1,
	.param .u64 .ptr .align 1 _Z17matrixMultiplyGPUPdS_S_iii_param_2,
	.param .u32 _Z17matrixMultiplyGPUPdS_S_iii_param_3,
	.param .u32 _Z17matrixMultiplyGPUPdS_S_iii_param_4,
	.param .u32 _Z17matrixMultiplyGPUPdS_S_iii_param_5
)
{
	.reg .pred 	%p<13>;
	.reg .b32 	%r<41>;
	.reg .b64 	%rd<53>;
	.reg .b64 	%fd<68>;

	ld.param.u64 	%rd7, [_Z17matrixMultiplyGPUPdS_S_iii_param_0];
	ld.param.u64 	%rd8, [_Z17matrixMultiplyGPUPdS_S_iii_param_1];
	ld.param.u64 	%rd6, [_Z17matrixMultiplyGPUPdS_S_iii_param_2];
	ld.param.u32 	%r20, [_Z17matrixMultiplyGPUPdS_S_iii_param_3];
	ld.param.u32 	%r18, [_Z17matrixMultiplyGPUPdS_S_iii_param_4];
	ld.param.u32 	%r19, [_Z17matrixMultiplyGPUPdS_S_iii_param_5];
	cvta.to.global.u64 	%rd1, %rd8;
	cvta.to.global.u64 	%rd2, %rd7;
	mov.u32 	%r21, %ctaid.y;
	mov.u32 	%r22, %ntid.y;
	mov.u32 	%r23, %tid.y;
	mad.lo.s32 	%r1, %r21, %r22, %r23;
	mov.u32 	%r24, %ctaid.x;
	mov.u32 	%r25, %ntid.x;
	mov.u32 	%r26, %tid.x;
	mad.lo.s32 	%r2, %r24, %r25, %r26;
	setp.ge.s32 	%p1, %r1, %r20;
	setp.ge.s32 	%p2, %r2, %r19;
	or.pred  	%p3, %p1, %p2;
	@%p3 bra 	$L__BB0_14;
	setp.lt.s32 	%p4, %r18, 1;
	mov.f64 	%fd67, 0d0000000000000000;
	@%p4 bra 	$L__BB0_13;
	mul.lo.s32 	%r3, %r18, %r1;
	and.b32  	%r4, %r18, 7;
	setp.lt.u32 	%p5, %r18, 8;
	mov.f64 	%fd67, 0d0000000000000000;
	mov.b32 	%r39, 0;
	@%p5 bra 	$L__BB0_5;
	and.b32  	%r39, %r18, 2147483640;
	neg.s32 	%r37, %r39;
	shl.b32 	%r7, %r19, 3;
	mul.wide.u32 	%rd9, %r3, 8;
	add.s64 	%rd10, %rd9, %rd2;
	add.s64 	%rd52, %rd10, 32;
	mov.f64 	%fd67, 0d0000000000000000;
	mul.wide.s32 	%rd13, %r19, 8;
	mov.u32 	%r36, %r2;
$L__BB0_4:
	.pragma "nounroll";
	ld.global.f64 	%fd17, [%rd52+-32];
	mul.wide.s32 	%rd11, %r36, 8;
	add.s64 	%rd12, %rd1, %rd11;
	ld.global.f64 	%fd18, [%rd12];
	fma.rn.f64 	%fd19, %fd17, %fd18, %fd67;
	ld.global.f64 	%fd20, [%rd52+-24];
	add.s64 	%rd14, %rd12, %rd13;
	ld.global.f64 	%fd21, [%rd14];
	fma.rn.f64 	%fd22, %fd20, %fd21, %fd19;
	ld.global.f64 	%fd23, [%rd52+-16];
	add.s64 	%rd15, %rd14, %rd13;
	ld.global.f64 	%fd24, [%rd15];
	fma.rn.f64 	%fd25, %fd23, %fd24, %fd22;
	ld.global.f64 	%fd26, [%rd52+-8];
	add.s64 	%rd16, %rd15, %rd13;
	ld.global.f64 	%fd27, [%rd16];
	fma.rn.f64 	%fd28, %fd26, %fd27, %fd25;
	ld.global.f64 	%fd29, [%rd52];
	add.s64 	%rd17, %rd16, %rd13;
	ld.global.f64 	%fd30, [%rd17];
	fma.rn.f64 	%fd31, %fd29, %fd30, %fd28;
	ld.global.f64 	%fd32, [%rd52+8];
	add.s64 	%rd18, %rd17, %rd13;
	ld.global.f64 	%fd33, [%rd18];
	fma.rn.f64 	%fd34, %fd32, %fd33, %fd31;
	ld.global.f64 	%fd35, [%rd52+16];
	add.s64 	%rd19, %rd18, %rd13;
	ld.global.f64 	%fd36, [%rd19];
	fma.rn.f64 	%fd37, %fd35, %fd36, %fd34;
	ld.global.f64 	%fd38, [%rd52+24];
	add.s64 	%rd20, %rd19, %rd13;
	ld.global.f64 	%fd39, [%rd20];
	fma.rn.f64 	%fd67, %fd38, %fd39, %fd37;
	add.s32 	%r37, %r37, 8;
	add.s32 	%r36, %r36, %r7;
	add.s64 	%rd52, %rd52, 64;
	setp.ne.s32 	%p6, %r37, 0;
	@%p6 bra 	$L__BB0_4;
$L__BB0_5:
	setp.eq.s32 	%p7, %r4, 0;
	@%p7 bra 	$L__BB0_13;
	and.b32  	%r13, %r18, 3;
	setp.lt.u32 	%p8, %r4, 4;
	@%p8 bra 	$L__BB0_8;
	add.s32 	%r28, %r39, %r3;
	mul.wide.u32 	%rd21, %r28, 8;
	add.s64 	%rd22, %rd2, %rd21;
	ld.global.f64 	%fd41, [%rd22];
	mad.lo.s32 	%r29, %r39, %r19, %r2;
	mul.wide.s32 	%rd23, %r29, 8;
	add.s64 	%rd24, %rd1, %rd23;
	ld.global.f64 	%fd42, [%rd24];
	fma.rn.f64 	%fd43, %fd41, %fd42, %fd67;
	cvt.u64.u32 	%rd25, %r3;
	cvt.u64.u32 	%rd26, %r39;
	add.s64 	%rd27, %rd26, %rd25;
	shl.b64 	%rd28, %rd27, 3;
	add.s64 	%rd29, %rd2, %rd28;
	ld.global.f64 	%fd44, [%rd29+8];
	mul.wide.s32 	%rd30, %r19, 8;
	add.s64 	%rd31, %rd24, %rd30;
	ld.global.f64 	%fd45, [%rd31];
	fma.rn.f64 	%fd46, %fd44, %fd45, %fd43;
	ld.global.f64 	%fd47, [%rd29+16];
	add.s64 	%rd32, %rd31, %rd30;
	ld.global.f64 	%fd48, [%rd32];
	fma.rn.f64 	%fd49, %fd47, %fd48, %fd46;
	ld.global.f64 	%fd50, [%rd29+24];
	add.s64 	%rd33, %rd32, %rd30;
	ld.global.f64 	%fd51, [%rd33];
	fma.rn.f64 	%fd67, %fd50, %fd51, %fd49;
	add.s32 	%r39, %r39, 4;
$L__BB0_8:
	setp.eq.s32 	%p9, %r13, 0;
	@%p9 bra 	$L__BB0_13;
	setp.eq.s32 	%p10, %r13, 1;
	@%p10 bra 	$L__BB0_11;
	add.s32 	%r30, %r39, %r3;
	mul.wide.u32 	%rd34, %r30, 8;
	add.s64 	%rd35, %rd2, %rd34;
	ld.global.f64 	%fd53, [%rd35];
	mad.lo.s32 	%r31, %r39, %r19, %r2;
	mul.wide.s32 	%rd36, %r31, 8;
	add.s64 	%rd37, %rd1, %rd36;
	ld.global.f64 	%fd54, [%rd37];
	fma.rn.f64 	%fd55, %fd53, %fd54, %fd67;
	cvt.u64.u32 	%rd38, %r3;
	cvt.u64.u32 	%rd39, %r39;
	add.s64 	%rd40, %rd39, %rd38;
	shl.b64 	%rd41, %rd40, 3;
	add.s64 	%rd42, %rd2, %rd41;
	ld.global.f64 	%fd56, [%rd42+8];
	mul.wide.s32 	%rd43, %r19, 8;
	add.s64 	%rd44, %rd37, %rd43;
	ld.global.f64 	%fd57, [%rd44];
	fma.rn.f64 	%fd67, %fd56, %fd57, %fd55;
	add.s32 	%r39, %r39, 2;
$L__BB0_11:
	and.b32  	%r32, %r18, 1;
	setp.eq.b32 	%p11, %r32, 1;
	not.pred 	%p12, %p11;
	@%p12 bra 	$L__BB0_13;
	add.s32 	%r33, %r39, %r3;
	mul.wide.u32 	%rd45, %r33, 8;
	add.s64 	%rd46, %rd2, %rd45;
	ld.global.f64 	%fd58, [%rd46];
	mad.lo.s32 	%r34, %r39, %r19, %r2;
	mul.wide.s32 	%rd47, %r34, 8;
	add.s64 	%rd48, %rd1, %rd47;
	ld.global.f64 	%fd59, [%rd48];
	fma.rn.f64 	%fd67, %fd58, %fd59, %fd67;
$L__BB0_13:
	mad.lo.s32 	%r35, %r19, %r1, %r2;
	cvta.to.global.u64 	%rd49, %rd6;
	mul.wide.s32 	%rd50, %r35, 8;
	add.s64 	%rd51, %rd49, %rd50;
	st.global.f64 	[%rd51], %fd67;
$L__BB0_14:
	ret;

}


// ===== COMPILED SASS (sm_100) =====

	.target	sm_100

	.elftype	@"ET_EXEC"


//--------------------- .note.nv.tkinfo           --------------------------
	.section	.note.nv.tkinfo,"",@"SHT_NOTE"
	.sectionflags	@"SHF_NOTE_NV_TKINFO"
	.tkinfo
        /*0018*/ 	.word	0x00000002
        /*0030*/ 	.string	""
        /*0030*/ 	.string	"ptxas"
        /*0030*/ 	.string	"Cuda compilation tools, release 13.0, V13.0.88"
        /*0030*/ 	.string	"Build cuda_13.0.r13.0/compiler.36424714_0"
        /*0030*/ 	.string	"-arch sm_100 -m 64 "



//--------------------- .note.nv.cuinfo           --------------------------
	.section	.note.nv.cuinfo,"",@"SHT_NOTE"
	.sectionflags	@"SHF_NOTE_NV_CUINFO"
        /*0018*/ 	.short	0x0002
        /*001a*/ 	.short	0x0064
        /*001c*/ 	.short	0x0082
	.zero		2


//--------------------- .nv.info                  --------------------------
	.section	.nv.info,"",@"SHT_CUDA_INFO"
	.align	4


	//----- nvinfo : EIATTR_REGCOUNT
	.align		4
        /*0000*/ 	.byte	0x04, 0x2f
        /*0002*/ 	.short	(.L_1 - .L_0)
	.align		4
.L_0:
        /*0004*/ 	.word	index@(_Z17matrixMultiplyGPUPdS_S_iii)
        /*0008*/ 	.word	0x00000020


	//----- nvinfo : EIATTR_FRAME_SIZE
	.align		4
.L_1:
        /*000c*/ 	.byte	0x04, 0x11
        /*000e*/ 	.short	(.L_3 - .L_2)
	.align		4
.L_2:
        /*0010*/ 	.word	index@(_Z17matrixMultiplyGPUPdS_S_iii)
        /*0014*/ 	.word	0x00000000


	//----- nvinfo : EIATTR_MIN_STACK_SIZE
	.align		4
.L_3:
        /*0018*/ 	.byte	0x04, 0x12
        /*001a*/ 	.short	(.L_5 - .L_4)
	.align		4
.L_4:
        /*001c*/ 	.word	index@(_Z17matrixMultiplyGPUPdS_S_iii)
        /*0020*/ 	.word	0x00000000
.L_5:


//--------------------- .nv.compat                --------------------------
	.section	.nv.compat,"",@"SHT_CUDA_COMPAT_INFO"
	.align	4
        /*0000*/ 	.byte	0x02, 0x09, 0x00, 0x00, 0x02, 0x02, 0x01, 0x00, 0x02, 0x05, 0x05, 0x00, 0x03, 0x07, 0x01, 0x01
        /*0010*/ 	.byte	0x02, 0x03, 0x00, 0x00, 0x02, 0x06, 0x01, 0x00, 0x04, 0x0b, 0x08, 0x00, 0x01, 0x00, 0x00, 0x00
        /*0020*/ 	.byte	0x00, 0x00, 0x00, 0x00


//--------------------- .nv.info._Z17matrixMultiplyGPUPdS_S_iii --------------------------
	.section	.nv.info._Z17matrixMultiplyGPUPdS_S_iii,"",@"SHT_CUDA_INFO"
	.sectionflags	@""
	.align	4


	//----- nvinfo : EIATTR_CUDA_API_VERSION
	.align		4
        /*0000*/ 	.byte	0x04, 0x37
        /*0002*/ 	.short	(.L_7 - .L_6)
.L_6:
        /*0004*/ 	.word	0x00000082


	//----- nvinfo : EIATTR_KPARAM_INFO
	.align		4
.L_7:
        /*0008*/ 	.byte	0x04, 0x17
        /*000a*/ 	.short	(.L_9 - .L_8)
.L_8:
        /*000c*/ 	.word	0x00000000
        /*0010*/ 	.short	0x0005
        /*0012*/ 	.short	0x0020
        /*0014*/ 	.byte	0x00, 0xf0, 0x11, 0x00


	//----- nvinfo : EIATTR_KPARAM_INFO
	.align		4
.L_9:
        /*0018*/ 	.byte	0x04, 0x17
        /*001a*/ 	.short	(.L_11 - .L_10)
.L_10:
        /*001c*/ 	.word	0x00000000
        /*0020*/ 	.short	0x0004
        /*0022*/ 	.short	0x001c
        /*0024*/ 	.byte	0x00, 0xf0, 0x11, 0x00


	//----- nvinfo : EIATTR_KPARAM_INFO
	.align		4
.L_11:
        /*0028*/ 	.byte	0x04, 0x17
        /*002a*/ 	.short	(.L_13 - .L_12)
.L_12:
        /*002c*/ 	.word	0x00000000
        /*0030*/ 	.short	0x0003
        /*0032*/ 	.short	0x0018
        /*0034*/ 	.byte	0x00, 0xf0, 0x11, 0x00


	//----- nvinfo : EIATTR_KPARAM_INFO
	.align		4
.L_13:
        /*0038*/ 	.byte	0x04, 0x17
        /*003a*/ 	.short	(.L_15 - .L_14)
.L_14:
        /*003c*/ 	.word	0x00000000
        /*0040*/ 	.short	0x0002
        /*0042*/ 	.short	0x0010
        /*0044*/ 	.byte	0x00, 0xf5, 0x21, 0x00


	//----- nvinfo : EIATTR_KPARAM_INFO
	.align		4
.L_15:
        /*0048*/ 	.byte	0x04, 0x17
        /*004a*/ 	.short	(.L_17 - .L_16)
.L_16:
        /*004c*/ 	.word	0x00000000
        /*0050*/ 	.short	0x0001
        /*0052*/ 	.short	0x0008
        /*0054*/ 	.byte	0x00, 0xf5, 0x21, 0x00


	//----- nvinfo : EIATTR_KPARAM_INFO
	.align		4
.L_17:
        /*0058*/ 	.byte	0x04, 0x17
        /*005a*/ 	.short	(.L_19 - .L_18)
.L_18:
        /*005c*/ 	.word	0x00000000
        /*0060*/ 	.short	0x0000
        /*0062*/ 	.short	0x0000
        /*0064*/ 	.byte	0x00, 0xf5, 0x21, 0x00


	//----- nvinfo : EIATTR_SPARSE_MMA_MASK
	.align		4
.L_19:
        /*0068*/ 	.byte	0x03, 0x50
        /*006a*/ 	.short	0x0000


	//----- nvinfo : EIATTR_MAXREG_COUNT
	.align		4
        /*006c*/ 	.byte	0x03, 0x1b
        /*006e*/ 	.short	0x00ff


	//----- nvinfo : EIATTR_MERCURY_ISA_VERSION
	.align		4
        /*0070*/ 	.byte	0x03, 0x5f
        /*0072*/ 	.short	0x0101


	//----- nvinfo : EIATTR_VRC_CTA_INIT_COUNT
	.align		4
        /*0074*/ 	.byte	0x02, 0x4a
	.zero		1
	.zero		1


	//----- nvinfo : EIATTR_EXIT_INSTR_OFFSETS
	.align		4
        /*0078*/ 	.byte	0x04, 0x1c
        /*007a*/ 	.short	(.L_21 - .L_20)


	//   ....[0]....
.L_20:
        /*007c*/ 	.word	0x000000d0


	//   ....[1]....
        /*0080*/ 	.word	0x000008f0


	//----- nvinfo : EIATTR_CBANK_PARAM_SIZE
	.align		4
.L_21:
        /*0084*/ 	.byte	0x03, 0x19
        /*0086*/ 	.short	0x0024


	//----- nvinfo : EIATTR_PARAM_CBANK
	.align		4
        /*0088*/ 	.byte	0x04, 0x0a
        /*008a*/ 	.short	(.L_23 - .L_22)
	.align		4
.L_22:
        /*008c*/ 	.word	index@(.nv.constant0._Z17matrixMultiplyGPUPdS_S_iii)
        /*0090*/ 	.short	0x0380
        /*0092*/ 	.short	0x0024


	//----- nvinfo : EIATTR_SW_WAR
	.align		4
.L_23:
        /*0094*/ 	.byte	0x04, 0x36
        /*0096*/ 	.short	(.L_25 - .L_24)
.L_24:
        /*0098*/ 	.word	0x00000008
.L_25:


//--------------------- .nv.callgraph             --------------------------
	.section	.nv.callgraph,"",@"SHT_CUDA_CALLGRAPH"
	.align	4
	.sectionentsize	8
	.align		4
        /*0000*/ 	.word	0x00000000
	.align		4
        /*0004*/ 	.word	0xffffffff
	.align		4
        /*0008*/ 	.word	0x00000000
	.align		4
        /*000c*/ 	.word	0xfffffffe
	.align		4
        /*0010*/ 	.word	0x00000000
	.align		4
        /*0014*/ 	.word	0xfffffffd
	.align		4
        /*0018*/ 	.word	0x00000000
	.align		4
        /*001c*/ 	.word	0xfffffffc


//--------------------- .text._Z17matrixMultiplyGPUPdS_S_iii --------------------------
	.section	.text._Z17matrixMultiplyGPUPdS_S_iii,"ax",@progbits
	.align	128
        .global         _Z17matrixMultiplyGPUPdS_S_iii
        .type           _Z17matrixMultiplyGPUPdS_S_iii,@function
        .size           _Z17matrixMultiplyGPUPdS_S_iii,(.L_x_5 - _Z17matrixMultiplyGPUPdS_S_iii)
        .other          _Z17matrixMultiplyGPUPdS_S_iii,@"STO_CUDA_ENTRY STV_DEFAULT"
_Z17matrixMultiplyGPUPdS_S_iii:
.text._Z17matrixMultiplyGPUPdS_S_iii:
[----:B------:R-:W-:Y:S01]  /*0000*/  LDC R1, c[0x0][0x37c] ;  /* 0x0000df00ff017b82 */ /* 0x000fe20000000800 */
[----:B------:R-:W0:Y:S07]  /*0010*/  S2R R4, SR_TID.X ;  /* 0x0000000000047919 */ /* 0x000e2e0000002100 */
[----:B------:R-:W1:Y:S01]  /*0020*/  LDC R2, c[0x0][0x364] ;  /* 0x0000d900ff027b82 */ /* 0x000e620000000800 */
[----:B------:R-:W2:Y:S01]  /*0030*/  LDCU UR6, c[0x0][0x398] ;  /* 0x00007300ff0677ac */ /* 0x000ea20008000800 */
[----:B------:R-:W1:Y:S06]  /*0040*/  S2R R5, SR_TID.Y ;  /* 0x0000000000057919 */ /* 0x000e6c0000002200 */
[----:B------:R-:W0:Y:S08]  /*0050*/  S2UR UR5, SR_CTAID.X ;  /* 0x00000000000579c3 */ /* 0x000e300000002500 */
[----:B------:R-:W0:Y:S08]  /*0060*/  LDC R3, c[0x0][0x360] ;  /* 0x0000d800ff037b82 */ /* 0x000e300000000800 */
[----:B------:R-:W1:Y:S08]  /*0070*/  S2UR UR4, SR_CTAID.Y ;  /* 0x00000000000479c3 */ /* 0x000e700000002600 */
[----:B------:R-:W3:Y:S01]  /*0080*/  LDC R0, c[0x0][0x3a0] ;  /* 0x0000e800ff007b82 */ /* 0x000ee20000000800 */
[----:B0-----:R-:W-:-:S02]  /*0090*/  IMAD R3, R3, UR5, R4 ;  /* 0x0000000503037c24 */ /* 0x001fc4000f8e0204 */
[----:B-1----:R-:W-:-:S03]  /*00a0*/  IMAD R2, R2, UR4, R5 ;  /* 0x0000000402027c24 */ /* 0x002fc6000f8e0205 */
[----:B---3--:R-:W-:-:S04]  /*00b0*/  ISETP.GE.AND P0, PT, R3, R0, PT ;  /* 0x000000000300720c */ /* 0x008fc80003f06270 */
[----:B--2---:R-:W-:-:S13]  /*00c0*/  ISETP.GE.OR P0, PT, R2, UR6, P0 ;  /* 0x0000000602007c0c */ /* 0x004fda0008706670 */
[----:B------:R-:W-:Y:S05]  /*00d0*/  @P0 EXIT ;  /* 0x000000000000094d */ /* 0x000fea0003800000 */
[----:B------:R-:W0:Y:S01]  /*00e0*/  LDC R5, c[0x0][0x39c] ;  /* 0x0000e700ff057b82 */ /* 0x000e220000000800 */
[----:B------:R-:W1:Y:S01]  /*00f0*/  LDCU.64 UR4, c[0x0][0x358] ;  /* 0x00006b00ff0477ac */ /* 0x000e620008000a00 */
[----:B------:R-:W-:Y:S02]  /*0100*/  CS2R R18, SRZ ;  /* 0x0000000000127805 */ /* 0x000fe4000001ff00 */
[----:B0-----:R-:W-:-:S13]  /*0110*/  ISETP.GE.AND P0, PT, R5, 0x1, PT ;  /* 0x000000010500780c */ /* 0x001fda0003f06270 */
[----:B-1----:R-:W-:Y:S05]  /*0120*/  @!P0 BRA `(.L_x_0) ;  /* 0x0000000400e08947 */ /* 0x002fea0003800000 */
[C---:B------:R-:W-:Y:S01]  /*0130*/  ISETP.GE.U32.AND P1, PT, R5.reuse, 0x8, PT ;  /* 0x000000080500780c */ /* 0x040fe20003f26070 */
[----:B------:R-:W-:Y:S01]  /*0140*/  HFMA2 R7, -RZ, RZ, 0, 0 ;  /* 0x00000000ff077431 */ /* 0x000fe200000001ff */
[----:B------:R-:W-:Y:S01]  /*0150*/  LOP3.LUT R4, R5, 0x7, RZ, 0xc0, !PT ;  /* 0x0000000705047812 */ /* 0x000fe200078ec0ff */
[----:B------:R-:W-:Y:S01]  /*0160*/  IMAD R6, R2, R5, RZ ;  /* 0x0000000502067224 */ /* 0x000fe200078e02ff */
[----:B------:R-:W-:Y:S02]  /*0170*/  CS2R R18, SRZ ;  /* 0x0000000000127805 */ /* 0x000fe4000001ff00 */
[----:B------:R-:W-:-:S07]  /*0180*/  ISETP.NE.AND P0, PT, R4, RZ, PT ;  /* 0x000000ff0400720c */ /* 0x000fce0003f05270 */
[----:B------:R-:W-:Y:S06]  /*0190*/  @!P1 BRA `(.L_x_1) ;  /* 0x0000000000c49947 */ /* 0x000fec0003800000 */
[----:B------:R-:W0:Y:S01]  /*01a0*/  LDC.64 R8, c[0x0][0x380] ;  /* 0x0000e000ff087b82 */ /* 0x000e220000000a00 */
[----:B------:R-:W-:Y:S01]  /*01b0*/  LOP3.LUT R7, R5, 0x7ffffff8, RZ, 0xc0, !PT ;  /* 0x7ffffff805077812 */ /* 0x000fe200078ec0ff */
[----:B------:R-:W-:Y:S01]  /*01c0*/  IMAD.MOV.U32 R27, RZ, RZ, R3 ;  /* 0x000000ffff1b7224 */ /* 0x000fe200078e0003 */
[----:B------:R-:W-:-:S03]  /*01d0*/  CS2R R18, SRZ ;  /* 0x0000000000127805 */ /* 0x000fc6000001ff00 */
[----:B------:R-:W-:Y:S02]  /*01e0*/  IMAD.MOV R26, RZ, RZ, -R7 ;  /* 0x000000ffff1a7224 */ /* 0x000fe400078e0a07 */
[----:B0-----:R-:W-:-:S03]  /*01f0*/  IMAD.WIDE.U32 R8, R6, 0x8, R8 ;  /* 0x0000000806087825 */ /* 0x001fc600078e0008 */
[----:B------:R-:W-:-:S04]  /*0200*/  IADD3 R10, P1, PT, R8, 0x20, RZ ;  /* 0x00000020080a7810 */ /* 0x000fc80007f3e0ff */
[----:B------:R-:W-:-:S09]  /*0210*/  IADD3.X R11, PT, PT, RZ, R9, RZ, P1, !PT ;  /* 0x00000009ff0b7210 */ /* 0x000fd20000ffe4ff */
.L_x_2:
[----:B------:R-:W0:Y:S01]  /*0220*/  LDC.64 R22, c[0x0][0x388] ;  /* 0x0000e200ff167b82 */ /* 0x000e220000000a00 */
[----:B------:R-:W-:Y:S01]  /*0230*/  MOV R8, R10 ;  /* 0x0000000a00087202 */ /* 0x000fe20000000f00 */
[----:B------:R-:W-:-:S05]  /*0240*/  IMAD.MOV.U32 R9, RZ, RZ, R11 ;  /* 0x000000ffff097224 */ /* 0x000fca00078e000b */
[----:B------:R-:W2:Y:S04]  /*0250*/  LDG.E.64 R14, desc[UR4][R8.64+-0x20] ;  /* 0xffffe004080e7981 */ /* 0x000ea8000c1e1b00 */
[----:B------:R-:W3:Y:S01]  /*0260*/  LDG.E.64 R10, desc[UR4][R8.64+-0x18] ;  /* 0xffffe804080a7981 */ /* 0x000ee2000c1e1b00 */
[----:B0-----:R-:W-:-:S05]  /*0270*/  IMAD.WIDE R22, R27, 0x8, R22 ;  /* 0x000000081b167825 */ /* 0x001fca00078e0216 */
[----:B------:R-:W2:Y:S01]  /*0280*/  LDG.E.64 R12, desc[UR4][R22.64] ;  /* 0x00000004160c7981 */ /* 0x000ea2000c1e1b00 */
[----:B------:R-:W-:-:S05]  /*0290*/  IMAD.WIDE R28, R0, 0x8, R22 ;  /* 0x00000008001c7825 */ /* 0x000fca00078e0216 */
[----:B------:R-:W3:Y:S01]  /*02a0*/  LDG.E.64 R16, desc[UR4][R28.64] ;  /* 0x000000041c107981 */ /* 0x000ee2000c1e1b00 */
[C---:B------:R-:W-:Y:S01]  /*02b0*/  IMAD.WIDE R24, R0.reuse, 0x8, R28 ;  /* 0x0000000800187825 */ /* 0x040fe200078e021c */
[----:B--2---:R-:W-:Y:S02]  /*02c0*/  DFMA R18, R14, R12, R18 ;  /* 0x0000000c0e12722b */ /* 0x004fe40000000012 */
[----:B------:R-:W2:Y:S04]  /*02d0*/  LDG.E.64 R14, desc[UR4][R8.64+-0x10] ;  /* 0xfffff004080e7981 */ /* 0x000ea8000c1e1b00 */
[----:B------:R-:W2:Y:S01]  /*02e0*/  LDG.E.64 R12, desc[UR4][R24.64] ;  /* 0x00000004180c7981 */ /* 0x000ea2000c1e1b00 */
[----:B------:R-:W-:Y:S01]  /*02f0*/  IMAD.WIDE R20, R0, 0x8, R24 ;  /* 0x0000000800147825 */ /* 0x000fe200078e0218 */
[----:B---3--:R-:W-:-:S02]  /*0300*/  DFMA R16, R10, R16, R18 ;  /* 0x000000100a10722b */ /* 0x008fc40000000012 */
[----:B------:R-:W3:Y:S04]  /*0310*/  LDG.E.64 R10, desc[UR4][R8.64+-0x8] ;  /* 0xfffff804080a7981 */ /* 0x000ee8000c1e1b00 */
        /* <DEDUP_REMOVED lines=9> */
[----:B------:R-:W-:-:S03]  /*03b0*/  IMAD.WIDE R24, R0, 0x8, R28 ;  /* 0x0000000800187825 */ /* 0x000fc600078e021c */
[----:B------:R-:W4:Y:S01]  /*03c0*/  LDG.E.64 R22, desc[UR4][R8.64+0x18] ;  /* 0x0000180408167981 */ /* 0x000f22000c1e1b00 */
[----:B------:R-:W-:-:S06]  /*03d0*/  IMAD.WIDE R20, R0, 0x8, R24 ;  /* 0x0000000800147825 */ /* 0x000fcc00078e0218 */
[----:B------:R-:W4:Y:S01]  /*03e0*/  LDG.E.64 R20, desc[UR4][R20.64] ;  /* 0x0000000414147981 */ /* 0x000f22000c1e1b00 */
[----:B--2---:R-:W-:-:S03]  /*03f0*/  DFMA R14, R16, R14, R18 ;  /* 0x0000000e100e722b */ /* 0x004fc60000000012 */
[----:B------:R-:W2:Y:S04]  /*0400*/  LDG.E.64 R16, desc[UR4][R8.64+0x10] ;  /* 0x0000100408107981 */ /* 0x000ea8000c1e1b00 */
[----:B------:R-:W2:Y:S01]  /*0410*/  LDG.E.64 R18, desc[UR4][R24.64] ;  /* 0x0000000418127981 */ /* 0x000ea2000c1e1b00 */
[----:B------:R-:W-:Y:S01]  /*0420*/  IADD3 R26, PT, PT, R26, 0x8, RZ ;  /* 0x000000081a1a7810 */ /* 0x000fe20007ffe0ff */
[----:B---3--:R-:W-:-:S03]  /*0430*/  DFMA R10, R10, R12, R14 ;  /* 0x0000000c0a0a722b */ /* 0x008fc6000000000e */
[----:B------:R-:W-:Y:S02]  /*0440*/  ISETP.NE.AND P1, PT, R26, RZ, PT ;  /* 0x000000ff1a00720c */ /* 0x000fe40003f25270 */
[----:B------:R-:W-:-:S03]  /*0450*/  LEA R27, R0, R27, 0x3 ;  /* 0x0000001b001b7211 */ /* 0x000fc600078e18ff */
[----:B--2---:R-:W-:Y:S01]  /*0460*/  DFMA R18, R16, R18, R10 ;  /* 0x000000121012722b */ /* 0x004fe2000000000a */
[----:B------:R-:W-:-:S07]  /*0470*/  IADD3 R10, P2, PT, R8, 0x40, RZ ;  /* 0x00000040080a7810 */ /* 0x000fce0007f5e0ff */
[----:B----4-:R-:W-:Y:S01]  /*0480*/  DFMA R18, R22, R20, R18 ;  /* 0x000000141612722b */ /* 0x010fe20000000012 */
[----:B------:R-:W-:Y:S01]  /*0490*/  IMAD.X R11, RZ, RZ, R9, P2 ;  /* 0x000000ffff0b7224 */ /* 0x000fe200010e0609 */
[----:B------:R-:W-:Y:S09]  /*04a0*/  @P1 BRA `(.L_x_2) ;  /* 0xfffffffc005c1947 */ /* 0x000ff2000383ffff */
.L_x_1:
[----:B------:R-:W-:Y:S05]  /*04b0*/  @!P0 BRA `(.L_x_0) ;  /* 0x0000000000fc8947 */ /* 0x000fea0003800000 */
[----:B------:R-:W-:Y:S02]  /*04c0*/  ISETP.GE.U32.AND P1, PT, R4, 0x4, PT ;  /* 0x000000040400780c */ /* 0x000fe40003f26070 */
[----:B------:R-:W-:-:S04]  /*04d0*/  LOP3.LUT R26, R5, 0x3, RZ, 0xc0, !PT ;  /* 0x00000003051a7812 */ /* 0x000fc800078ec0ff */
[----:B------:R-:W-:-:S07]  /*04e0*/  ISETP.NE.AND P0, PT, R26, RZ, PT ;  /* 0x000000ff1a00720c */ /* 0x000fce0003f05270 */
[----:B------:R-:W-:Y:S06]  /*04f0*/  @!P1 BRA `(.L_x_3) ;  /* 0x00000000006c9947 */ /* 0x000fec0003800000 */
[----:B------:R-:W0:Y:S01]  /*0500*/  LDC.64 R24, c[0x0][0x380] ;  /* 0x0000e000ff187b82 */ /* 0x000e220000000a00 */
[----:B------:R-:W1:Y:S01]  /*0510*/  LDCU.64 UR6, c[0x0][0x380] ;  /* 0x00007000ff0677ac */ /* 0x000e620008000a00 */
[C---:B------:R-:W-:Y:S01]  /*0520*/  IMAD.IADD R9, R6.reuse, 0x1, R7 ;  /* 0x0000000106097824 */ /* 0x040fe200078e0207 */
[----:B------:R-:W-:Y:S01]  /*0530*/  IADD3 R4, P1, PT, R6, R7, RZ ;  /* 0x0000000706047210 */ /* 0x000fe20007f3e0ff */
[----:B------:R-:W-:-:S04]  /*0540*/  IMAD R13, R7, R0, R3 ;  /* 0x00000000070d7224 */ /* 0x000fc800078e0203 */
[----:B------:R-:W2:Y:S01]  /*0550*/  LDC.64 R10, c[0x0][0x388] ;  /* 0x0000e200ff0a7b82 */ /* 0x000ea20000000a00 */
[----:B0-----:R-:W-:-:S06]  /*0560*/  IMAD.WIDE.U32 R24, R9, 0x8, R24 ;  /* 0x0000000809187825 */ /* 0x001fcc00078e0018 */
[----:B------:R-:W3:Y:S01]  /*0570*/  LDG.E.64 R24, desc[UR4][R24.64] ;  /* 0x0000000418187981 */ /* 0x000ee2000c1e1b00 */
[----:B--2---:R-:W-:Y:S01]  /*0580*/  IMAD.WIDE R10, R13, 0x8, R10 ;  /* 0x000000080d0a7825 */ /* 0x004fe200078e020a */
[----:B------:R-:W-:Y:S02]  /*0590*/  IADD3.X R13, PT, PT, RZ, RZ, RZ, P1, !PT ;  /* 0x000000ffff0d7210 */ /* 0x000fe40000ffe4ff */
[----:B-1----:R-:W-:Y:S02]  /*05a0*/  LEA R28, P1, R4, UR6, 0x3 ;  /* 0x00000006041c7c11 */ /* 0x002fe4000f8218ff */
[----:B------:R-:W3:Y:S01]  /*05b0*/  LDG.E.64 R8, desc[UR4][R10.64] ;  /* 0x000000040a087981 */ /* 0x000ee2000c1e1b00 */
[----:B------:R-:W-:Y:S01]  /*05c0*/  IMAD.WIDE R14, R0, 0x8, R10 ;  /* 0x00000008000e7825 */ /* 0x000fe200078e020a */
[----:B------:R-:W-:-:S05]  /*05d0*/  LEA.HI.X R29, R4, UR7, R13, 0x3, P1 ;  /* 0x00000007041d7c11 */ /* 0x000fca00088f1c0d */
[----:B------:R-:W2:Y:S01]  /*05e0*/  LDG.E.64 R12, desc[UR4][R28.64+0x8] ;  /* 0x000008041c0c7981 */ /* 0x000ea2000c1e1b00 */
[----:B------:R-:W-:-:S03]  /*05f0*/  IMAD.WIDE R20, R0, 0x8, R14 ;  /* 0x0000000800147825 */ /* 0x000fc600078e020e */
[----:B------:R-:W2:Y:S04]  /*0600*/  LDG.E.64 R10, desc[UR4][R14.64] ;  /* 0x000000040e0a7981 */ /* 0x000ea8000c1e1b00 */
[----:B------:R-:W4:Y:S01]  /*0610*/  LDG.E.64 R16, desc[UR4][R20.64] ;  /* 0x0000000414107981 */ /* 0x000f22000c1e1b00 */
[----:B------:R-:W-:-:S03]  /*0620*/  IMAD.WIDE R22, R0, 0x8, R20 ;  /* 0x0000000800167825 */ /* 0x000fc600078e0214 */
[----:B------:R-:W4:Y:S04]  /*0630*/  LDG.E.64 R14, desc[UR4][R28.64+0x10] ;  /* 0x000010041c0e7981 */ /* 0x000f28000c1e1b00 */
[----:B------:R-:W5:Y:S04]  /*0640*/  LDG.E.64 R20, desc[UR4][R28.64+0x18] ;  /* 0x000018041c147981 */ /* 0x000f68000c1e1b00 */
[----:B------:R-:W5:Y:S01]  /*0650*/  LDG.E.64 R22, desc[UR4][R22.64] ;  /* 0x0000000416167981 */ /* 0x000f62000c1e1b00 */
[----:B------:R-:W-:Y:S01]  /*0660*/  VIADD R7, R7, 0x4 ;  /* 0x0000000407077836 */ /* 0x000fe20000000000 */
[----:B---3--:R-:W-:-:S08]  /*0670*/  DFMA R8, R24, R8, R18 ;  /* 0x000000081808722b */ /* 0x008fd00000000012 */
[----:B--2---:R-:W-:-:S08]  /*0680*/  DFMA R8, R12, R10, R8 ;  /* 0x0000000a0c08722b */ /* 0x004fd00000000008 */
[----:B----4-:R-:W-:-:S08]  /*0690*/  DFMA R8, R14, R16, R8 ;  /* 0x000000100e08722b */ /* 0x010fd00000000008 */
[----:B-----5:R-:W-:-:S11]  /*06a0*/  DFMA R18, R20, R22, R8 ;  /* 0x000000161412722b */ /* 0x020fd60000000008 */
.L_x_3:
[----:B------:R-:W-:Y:S05]  /*06b0*/  @!P0 BRA `(.L_x_0) ;  /* 0x00000000007c8947 */ /* 0x000fea0003800000 */
[----:B------:R-:W-:Y:S01]  /*06c0*/  ISETP.NE.AND P1, PT, R26, 0x1, PT ;  /* 0x000000011a00780c */ /* 0x000fe20003f25270 */
[----:B------:R-:W0:Y:S01]  /*06d0*/  LDC.64 R10, c[0x0][0x380] ;  /* 0x0000e000ff0a7b82 */ /* 0x000e220000000a00 */
[----:B------:R-:W-:-:S04]  /*06e0*/  LOP3.LUT R14, R5, 0x1, RZ, 0xc0, !PT ;  /* 0x00000001050e7812 */ /* 0x000fc800078ec0ff */
[----:B------:R-:W-:-:S03]  /*06f0*/  ISETP.NE.U32.AND P0, PT, R14, 0x1, PT ;  /* 0x000000010e00780c */ /* 0x000fc60003f05070 */
[----:B------:R-:W1:Y:S04]  /*0700*/  LDC.64 R20, c[0x0][0x388] ;  /* 0x0000e200ff147b82 */ /* 0x000e680000000a00 */
[CC--:B------:R-:W-:Y:S01]  /*0710*/  @P1 IADD3 R15, PT, PT, R6.reuse, R7.reuse, RZ ;  /* 0x00000007060f1210 */ /* 0x0c0fe20007ffe0ff */
[C---:B------:R-:W-:Y:S01]  /*0720*/  @P1 IMAD R17, R7.reuse, R0, R3 ;  /* 0x0000000007111224 */ /* 0x040fe200078e0203 */
[----:B------:R-:W-:Y:S01]  /*0730*/  @P1 IADD3 R16, P2, PT, R6, R7, RZ ;  /* 0x0000000706101210 */ /* 0x000fe20007f5e0ff */
[----:B------:R-:W-:Y:S01]  /*0740*/  @P1 VIADD R7, R7, 0x2 ;  /* 0x0000000207071836 */ /* 0x000fe20000000000 */
[----:B------:R-:W2:Y:S08]  /*0750*/  @P1 LDC.64 R8, c[0x0][0x380] ;  /* 0x0000e000ff081b82 */ /* 0x000eb00000000a00 */
[----:B------:R-:W3:Y:S01]  /*0760*/  LDC.64 R12, c[0x0][0x380] ;  /* 0x0000e000ff0c7b82 */ /* 0x000ee20000000a00 */
[----:B0-----:R-:W-:-:S06]  /*0770*/  @P1 IMAD.WIDE.U32 R14, R15, 0x8, R10 ;  /* 0x000000080f0e1825 */ /* 0x001fcc00078e000a */
[----:B------:R-:W4:Y:S01]  /*0780*/  @P1 LDG.E.64 R14, desc[UR4][R14.64] ;  /* 0x000000040e0e1981 */ /* 0x000f22000c1e1b00 */
[----:B------:R-:W0:Y:S01]  /*0790*/  LDC.64 R4, c[0x0][0x388] ;  /* 0x0000e200ff047b82 */ /* 0x000e220000000a00 */
[----:B-1----:R-:W-:Y:S01]  /*07a0*/  @P1 IMAD.WIDE R20, R17, 0x8, R20 ;  /* 0x0000000811141825 */ /* 0x002fe200078e0214 */
[----:B------:R-:W-:-:S04]  /*07b0*/  @P1 IADD3.X R17, PT, PT, RZ, RZ, RZ, P2, !PT ;  /* 0x000000ffff111210 */ /* 0x000fc800017fe4ff */
[----:B------:R-:W4:Y:S01]  /*07c0*/  @P1 LDG.E.64 R10, desc[UR4][R20.64] ;  /* 0x00000004140a1981 */ /* 0x000f22000c1e1b00 */
[----:B--2---:R-:W-:Y:S01]  /*07d0*/  @P1 LEA R8, P2, R16, R8, 0x3 ;  /* 0x0000000810081211 */ /* 0x004fe200078418ff */
[----:B------:R-:W-:-:S03]  /*07e0*/  @P1 IMAD.WIDE R22, R0, 0x8, R20 ;  /* 0x0000000800161825 */ /* 0x000fc600078e0214 */
[----:B------:R-:W-:Y:S01]  /*07f0*/  @P1 LEA.HI.X R9, R16, R9, R17, 0x3, P2 ;  /* 0x0000000910091211 */ /* 0x000fe200010f1c11 */
[----:B------:R-:W-:Y:S01]  /*0800*/  @!P0 IMAD R25, R7, R0, R3 ;  /* 0x0000000007198224 */ /* 0x000fe200078e0203 */
[----:B------:R-:W-:Y:S02]  /*0810*/  @!P0 IADD3 R17, PT, PT, R6, R7, RZ ;  /* 0x0000000706118210 */ /* 0x000fe40007ffe0ff */
[----:B------:R-:W2:Y:S04]  /*0820*/  @P1 LDG.E.64 R6, desc[UR4][R22.64] ;  /* 0x0000000416061981 */ /* 0x000ea8000c1e1b00 */
[----:B------:R-:W2:Y:S01]  /*0830*/  @P1 LDG.E.64 R8, desc[UR4][R8.64+0x8] ;  /* 0x0000080408081981 */ /* 0x000ea2000c1e1b00 */
[----:B---3--:R-:W-:-:S04]  /*0840*/  @!P0 IMAD.WIDE.U32 R12, R17, 0x8, R12 ;  /* 0x00000008110c8825 */ /* 0x008fc800078e000c */
[----:B0-----:R-:W-:Y:S02]  /*0850*/  @!P0 IMAD.WIDE R4, R25, 0x8, R4 ;  /* 0x0000000819048825 */ /* 0x001fe400078e0204 */
[----:B------:R-:W3:Y:S04]  /*0860*/  @!P0 LDG.E.64 R12, desc[UR4][R12.64] ;  /* 0x000000040c0c8981 */ /* 0x000ee8000c1e1b00 */
[----:B------:R-:W3:Y:S01]  /*0870*/  @!P0 LDG.E.64 R4, desc[UR4][R4.64] ;  /* 0x0000000404048981 */ /* 0x000ee2000c1e1b00 */
[----:B----4-:R-:W-:-:S08]  /*0880*/  @P1 DFMA R10, R14, R10, R18 ;  /* 0x0000000a0e0a122b */ /* 0x010fd00000000012 */
[----:B--2---:R-:W-:-:S08]  /*0890*/  @P1 DFMA R18, R8, R6, R10 ;  /* 0x000000060812122b */ /* 0x004fd0000000000a */
[----:B---3--:R-:W-:-:S11]  /*08a0*/  @!P0 DFMA R18, R12, R4, R18 ;  /* 0x000000040c12822b */ /* 0x008fd60000000012 */
.L_x_0:
[----:B------:R-:W0:Y:S01]  /*08b0*/  LDC.64 R4, c[0x0][0x390] ;  /* 0x0000e400ff047b82 */ /* 0x000e220000000a00 */
[----:B------:R-:W-:-:S04]  /*08c0*/  IMAD R3, R2, R0, R3 ;  /* 0x0000000002037224 */ /* 0x000fc800078e0203 */
[----:B0-----:R-:W-:-:S05]  /*08d0*/  IMAD.WIDE R2, R3, 0x8, R4 ;  /* 0x0000000803027825 */ /* 0x001fca00078e0204 */
[----:B------:R-:W-:Y:S01]  /*08e0*/  STG.E.64 desc[UR4][R2.64], R18 ;  /* 0x0000001202007986 */ /* 0x000fe2000c101b04 */
[----:B------:R-:W-:Y:S05]  /*08f0*/  EXIT ;  /* 0x000000000000794d */ /* 0x000fea0003800000 */
.L_x_4:
[----:B------:R-:W-:-:S00]  /*0900*/  BRA `(.L_x_4) ;  /* 0xfffffffc00fc7947 */ /* 0x000fc0000383ffff */
[----:B------:R-:W-:-:S00]  /*0910*/  NOP ;  /* 0x0000000000007918 */ /* 0x000fc00000000000 */
        /* <DEDUP_REMOVED lines=14> */
.L_x_5:


//--------------------- .nv.shared.reserved.0     --------------------------
	.section	.nv.shared.reserved.0,"aw",@nobits
	.weak		__nv_reservedSMEM_offset_0_alias
	.size		__nv_reservedSMEM_offset_0_alias, 0, 64
	.other		__nv_reservedSMEM_offset_0_alias,@"STO_CUDA_RESERVED_SHARED STV_DEFAULT"
__nv_reservedSMEM_offset_0_alias:
	.zero		0
	.zero		64


//--------------------- .nv.constant0._Z17matrixMultiplyGPUPdS_S_iii --------------------------
	.section	.nv.constant0._Z17matrixMultiplyGPUPdS_S_iii,"a",@progbits
	.sectionflags	@""
	.align	4
.nv.constant0._Z17matrixMultiplyGPUPdS_S_iii:
	.zero		932


//--------------------- SYMBOLS --------------------------

	.type		.nv.reservedSmem.offset0,@object
	.size		.nv.reservedSmem.offset0,0x4
